	.headerflags	@"EF_CUDA_TEXMODE_UNIFIED EF_CUDA_64BIT_ADDRESS EF_CUDA_ACCELERATORS EF_CUDA_SM90 EF_CUDA_VIRTUAL_SM(EF_CUDA_SM90)"
	.elftype	@"ET_EXEC"


//--------------------- .nv.info                  --------------------------
	.section	.nv.info,"",@"SHT_CUDA_INFO"
	.align	4


	//----- nvinfo : EIATTR_REGCOUNT
	.align		4
        /*0000*/ 	.byte	0x04, 0x2f
        /*0002*/ 	.short	(.L_1 - .L_0)
	.align		4
.L_0:
        /*0004*/ 	.word	index@(triton_poi_fused__to_copy_21)
        /*0008*/ 	.word	0x00000009


	//----- nvinfo : EIATTR_MIN_STACK_SIZE
	.align		4
.L_1:
        /*000c*/ 	.byte	0x04, 0x12
        /*000e*/ 	.short	(.L_3 - .L_2)
	.align		4
.L_2:
        /*0010*/ 	.word	index@(triton_poi_fused__to_copy_21)
        /*0014*/ 	.word	0x00000000


	//----- nvinfo : EIATTR_FRAME_SIZE
	.align		4
.L_3:
        /*0018*/ 	.byte	0x04, 0x11
        /*001a*/ 	.short	(.L_5 - .L_4)
	.align		4
.L_4:
        /*001c*/ 	.word	index@(triton_poi_fused__to_copy_21)
        /*0020*/ 	.word	0x00000000


	//----- nvinfo : EIATTR_MIN_STACK_SIZE
	.align		4
.L_5:
        /*0024*/ 	.byte	0x04, 0x12
        /*0026*/ 	.short	(.L_7 - .L_6)
	.align		4
.L_6:
        /*0028*/ 	.word	index@(triton_poi_fused__to_copy_21)
        /*002c*/ 	.word	0x00000000
.L_7:


//--------------------- .nv.info.triton_poi_fused__to_copy_21 --------------------------
	.section	.nv.info.triton_poi_fused__to_copy_21,"",@"SHT_CUDA_INFO"
	.sectionflags	@""
	.align	4


	//----- nvinfo : EIATTR_CUDA_API_VERSION
	.align		4
        /*0000*/ 	.byte	0x04, 0x37
        /*0002*/ 	.short	(.L_9 - .L_8)
.L_8:
        /*0004*/ 	.word	0x0000007c


	//----- nvinfo : EIATTR_KPARAM_INFO
	.align		4
.L_9:
        /*0008*/ 	.byte	0x04, 0x17
        /*000a*/ 	.short	(.L_11 - .L_10)
.L_10:
        /*000c*/ 	.word	0x00000000
        /*0010*/ 	.short	0x0001
        /*0012*/ 	.short	0x0008
        /*0014*/ 	.byte	0x00, 0xf0, 0x11, 0x00


	//----- nvinfo : EIATTR_KPARAM_INFO
	.align		4
.L_11:
        /*0018*/ 	.byte	0x04, 0x17
        /*001a*/ 	.short	(.L_13 - .L_12)
.L_12:
        /*001c*/ 	.word	0x00000000
        /*0020*/ 	.short	0x0000
        /*0022*/ 	.short	0x0000
        /*0024*/ 	.byte	0x00, 0xf4, 0x21, 0x00


	//----- nvinfo : EIATTR_SPARSE_MMA_MASK
	.align		4
.L_13:
        /*0028*/ 	.byte	0x03, 0x50
        /*002a*/ 	.short	0x0000


	//----- nvinfo : EIATTR_MAXREG_COUNT
	.align		4
        /*002c*/ 	.byte	0x03, 0x1b
        /*002e*/ 	.short	0x00ff


	//----- nvinfo : EIATTR_EXIT_INSTR_OFFSETS
	.align		4
        /*0030*/ 	.byte	0x04, 0x1c
        /*0032*/ 	.short	(.L_15 - .L_14)


	//   ....[0]....
.L_14:
        /*0034*/ 	.word	0x000000e0


	//   ....[1]....
        /*0038*/ 	.word	0x00000110


	//----- nvinfo : EIATTR_REQNTID
	.align		4
.L_15:
        /*003c*/ 	.byte	0x04, 0x10
        /*003e*/ 	.short	(.L_17 - .L_16)
.L_16:
        /*0040*/ 	.word	0x00000020
        /*0044*/ 	.word	0x00000001
        /*0048*/ 	.word	0x00000001


	//----- nvinfo : EIATTR_CBANK_PARAM_SIZE
	.align		4
.L_17:
        /*004c*/ 	.byte	0x03, 0x19
        /*004e*/ 	.short	0x000c


	//----- nvinfo : EIATTR_PARAM_CBANK
	.align		4
        /*0050*/ 	.byte	0x04, 0x0a
        /*0052*/ 	.short	(.L_19 - .L_18)
	.align		4
.L_18:
        /*0054*/ 	.word	index@(.nv.constant0.triton_poi_fused__to_copy_21)
        /*0058*/ 	.short	0x0210
        /*005a*/ 	.short	0x000c


	//----- nvinfo : EIATTR_SW_WAR
	.align		4
.L_19:
        /*005c*/ 	.byte	0x04, 0x36
        /*005e*/ 	.short	(.L_21 - .L_20)
.L_20:
        /*0060*/ 	.word	0x00000008
.L_21:


//--------------------- .nv.callgraph             --------------------------
	.section	.nv.callgraph,"",@"SHT_CUDA_CALLGRAPH"
	.align	4
	.sectionentsize	8
	.align		4
        /*0000*/ 	.word	0x00000000
	.align		4
        /*0004*/ 	.word	0xffffffff
	.align		4
        /*0008*/ 	.word	0x00000000
	.align		4
        /*000c*/ 	.word	0xfffffffe
	.align		4
        /*0010*/ 	.word	0x00000000
	.align		4
        /*0014*/ 	.word	0xfffffffd
	.align		4
        /*0018*/ 	.word	0x00000000
	.align		4
        /*001c*/ 	.word	0xfffffffc


//--------------------- .text.triton_poi_fused__to_copy_21 --------------------------
	.section	.text.triton_poi_fused__to_copy_21,"ax",@progbits
	.align	128
        .global         triton_poi_fused__to_copy_21
        .type           triton_poi_fused__to_copy_21,@function
        .size           triton_poi_fused__to_copy_21,(.L_x_1 - triton_poi_fused__to_copy_21)
        .other          triton_poi_fused__to_copy_21,@"STO_CUDA_ENTRY STV_DEFAULT"
triton_poi_fused__to_copy_21:
.text.triton_poi_fused__to_copy_21:
[----:B------:R-:W0:Y:S02]  /*0000*/  LDC R1, c[0x0][0x28] ;  /* 0x00000a00ff017b82 */ /* 0x000e240000000800 */
[----:B------:R-:W1:Y:S01]  /*0010*/  S2R R6, SR_TID.X ;  /* 0x0000000000067919 */ /* 0x000e620000002100 */
[----:B------:R-:W2:Y:S01]  /*0020*/  LDC.64 R2, c[0x0][0x210] ;  /* 0x00008400ff027b82 */ /* 0x000ea20000000a00 */
[----:B------:R-:W3:Y:S01]  /*0030*/  S2R R5, SR_CTAID.X ;  /* 0x0000000000057919 */ /* 0x000ee20000002500 */
[C---:B-1----:R-:W-:Y:S02]  /*0040*/  LOP3.LUT R0, R6.reuse, 0x7, RZ, 0xc0, !PT ;  /* 0x0000000706007812 */ /* 0x042fe400078ec0ff */
[----:B------:R-:W-:-:S03]  /*0050*/  LOP3.LUT P0, RZ, R6, 0x18, RZ, 0xc0, !PT ;  /* 0x0000001806ff7812 */ /* 0x000fc6000780c0ff */
[----:B---3--:R-:W-:-:S04]  /*0060*/  IMAD R5, R5, 0x8, R0 ;  /* 0x0000000805057824 */ /* 0x008fc800078e0200 */
[C---:B--2---:R-:W-:Y:S01]  /*0070*/  IMAD.WIDE R2, R5.reuse, 0x8, R2 ;  /* 0x0000000805027825 */ /* 0x044fe200078e0202 */
[----:B------:R-:W-:Y:S02]  /*0080*/  I2FP.F32.S32 R0, R5 ;  /* 0x0000000500007245 */ /* 0x000fe40000201400 */
[----:B------:R-:W-:-:S03]  /*0090*/  ISETP.LT.AND P0, PT, R5, 0x8, !P0 ;  /* 0x000000080500780c */ /* 0x000fc60004701270 */
[----:B------:R-:W-:-:S05]  /*00a0*/  FMUL R0, R0, 0.42857143282890319824 ;  /* 0x3edb6db700007820 */ /* 0x000fca0000400000 */
[----:B------:R-:W-:-:S04]  /*00b0*/  FMNMX R0, RZ, R0, !PT ;  /* 0x00000000ff007209 */ /* 0x000fc80007800000 */
[----:B------:R-:W1:Y:S02]  /*00c0*/  F2I.TRUNC.NTZ R4, R0 ;  /* 0x0000000000047305 */ /* 0x000e64000020f100 */
[----:B-1----:R-:W-:Y:S01]  /*00d0*/  SHF.R.S32.HI R5, RZ, 0x1f, R4 ;  /* 0x0000001fff057819 */ /* 0x002fe20000011404 */
[----:B------:R-:W-:Y:S06]  /*00e0*/  @!P0 EXIT ;  /* 0x000000000000894d */ /* 0x000fec0003800000 */
[----:B------:R-:W-:Y:S02]  /*00f0*/  ULDC.64 UR4, c[0x0][0x208] ;  /* 0x0000820000047ab9 */ /* 0x000fe40000000a00 */
[----:B------:R-:W-:Y:S01]  /*0100*/  STG.E.64 desc[UR4][R2.64], R4 ;  /* 0x0000000402007986 */ /* 0x000fe2000c101b04 */
[----:B------:R-:W-:Y:S05]  /*0110*/  EXIT ;  /* 0x000000000000794d */ /* 0x000fea0003800000 */
.L_x_0:
[----:B------:R-:W-:-:S00]  /*0120*/  BRA `(.L_x_0) ;  /* 0xfffffffc00fc7947 */ /* 0x000fc0000383ffff */
[----:B------:R-:W-:-:S00]  /*0130*/  NOP ;  /* 0x0000000000007918 */ /* 0x000fc00000000000 */
        /* <DEDUP_REMOVED lines=12> */
.L_x_1:


//--------------------- .nv.constant0.triton_poi_fused__to_copy_21 --------------------------
	.section	.nv.constant0.triton_poi_fused__to_copy_21,"a",@progbits
	.sectionflags	@""
	.align	4
.nv.constant0.triton_poi_fused__to_copy_21:
	.zero		540
